	.headerflags	@"EF_CUDA_TEXMODE_UNIFIED EF_CUDA_64BIT_ADDRESS EF_CUDA_ACCELERATORS EF_CUDA_SM90 EF_CUDA_VIRTUAL_SM(EF_CUDA_SM90)"
	.elftype	@"ET_EXEC"


//--------------------- .nv.info                  --------------------------
	.section	.nv.info,"",@"SHT_CUDA_INFO"
	.align	4


	//----- nvinfo : EIATTR_REGCOUNT
	.align		4
        /*0000*/ 	.byte	0x04, 0x2f
        /*0002*/ 	.short	(.L_1 - .L_0)
	.align		4
.L_0:
        /*0004*/ 	.word	index@(triton_poi_fused__unsafe_index_add_mul_sub_4)
        /*0008*/ 	.word	0x00000012


	//----- nvinfo : EIATTR_MIN_STACK_SIZE
	.align		4
.L_1:
        /*000c*/ 	.byte	0x04, 0x12
        /*000e*/ 	.short	(.L_3 - .L_2)
	.align		4
.L_2:
        /*0010*/ 	.word	index@(triton_poi_fused__unsafe_index_add_mul_sub_4)
        /*0014*/ 	.word	0x00000000


	//----- nvinfo : EIATTR_FRAME_SIZE
	.align		4
.L_3:
        /*0018*/ 	.byte	0x04, 0x11
        /*001a*/ 	.short	(.L_5 - .L_4)
	.align		4
.L_4:
        /*001c*/ 	.word	index@(triton_poi_fused__unsafe_index_add_mul_sub_4)
        /*0020*/ 	.word	0x00000000


	//----- nvinfo : EIATTR_MIN_STACK_SIZE
	.align		4
.L_5:
        /*0024*/ 	.byte	0x04, 0x12
        /*0026*/ 	.short	(.L_7 - .L_6)
	.align		4
.L_6:
        /*0028*/ 	.word	index@(triton_poi_fused__unsafe_index_add_mul_sub_4)
        /*002c*/ 	.word	0x00000000
.L_7:


//--------------------- .nv.info.triton_poi_fused__unsafe_index_add_mul_sub_4 --------------------------
	.section	.nv.info.triton_poi_fused__unsafe_index_add_mul_sub_4,"",@"SHT_CUDA_INFO"
	.sectionflags	@""
	.align	4


	//----- nvinfo : EIATTR_CUDA_API_VERSION
	.align		4
        /*0000*/ 	.byte	0x04, 0x37
        /*0002*/ 	.short	(.L_9 - .L_8)
.L_8:
        /*0004*/ 	.word	0x0000007c


	//----- nvinfo : EIATTR_KPARAM_INFO
	.align		4
.L_9:
        /*0008*/ 	.byte	0x04, 0x17
        /*000a*/ 	.short	(.L_11 - .L_10)
.L_10:
        /*000c*/ 	.word	0x00000000
        /*0010*/ 	.short	0x0006
        /*0012*/ 	.short	0x0030
        /*0014*/ 	.byte	0x00, 0xf0, 0x11, 0x00


	//----- nvinfo : EIATTR_KPARAM_INFO
	.align		4
.L_11:
        /*0018*/ 	.byte	0x04, 0x17
        /*001a*/ 	.short	(.L_13 - .L_12)
.L_12:
        /*001c*/ 	.word	0x00000000
        /*0020*/ 	.short	0x0005
        /*0022*/ 	.short	0x0028
        /*0024*/ 	.byte	0x00, 0xf4, 0x21, 0x00


	//----- nvinfo : EIATTR_KPARAM_INFO
	.align		4
.L_13:
        /*0028*/ 	.byte	0x04, 0x17
        /*002a*/ 	.short	(.L_15 - .L_14)
.L_14:
        /*002c*/ 	.word	0x00000000
        /*0030*/ 	.short	0x0004
        /*0032*/ 	.short	0x0020
        /*0034*/ 	.byte	0x00, 0xf4, 0x21, 0x00


	//----- nvinfo : EIATTR_KPARAM_INFO
	.align		4
.L_15:
        /*0038*/ 	.byte	0x04, 0x17
        /*003a*/ 	.short	(.L_17 - .L_16)
.L_16:
        /*003c*/ 	.word	0x00000000
        /*0040*/ 	.short	0x0003
        /*0042*/ 	.short	0x0018
        /*0044*/ 	.byte	0x00, 0xf4, 0x21, 0x00


	//----- nvinfo : EIATTR_KPARAM_INFO
	.align		4
.L_17:
        /*0048*/ 	.byte	0x04, 0x17
        /*004a*/ 	.short	(.L_19 - .L_18)
.L_18:
        /*004c*/ 	.word	0x00000000
        /*0050*/ 	.short	0x0002
        /*0052*/ 	.short	0x0010
        /*0054*/ 	.byte	0x00, 0xf4, 0x21, 0x00


	//----- nvinfo : EIATTR_KPARAM_INFO
	.align		4
.L_19:
        /*0058*/ 	.byte	0x04, 0x17
        /*005a*/ 	.short	(.L_21 - .L_20)
.L_20:
        /*005c*/ 	.word	0x00000000
        /*0060*/ 	.short	0x0001
        /*0062*/ 	.short	0x0008
        /*0064*/ 	.byte	0x00, 0xf4, 0x21, 0x00


	//----- nvinfo : EIATTR_KPARAM_INFO
	.align		4
.L_21:
        /*0068*/ 	.byte	0x04, 0x17
        /*006a*/ 	.short	(.L_23 - .L_22)
.L_22:
        /*006c*/ 	.word	0x00000000
        /*0070*/ 	.short	0x0000
        /*0072*/ 	.short	0x0000
        /*0074*/ 	.byte	0x00, 0xf4, 0x21, 0x00


	//----- nvinfo : EIATTR_SPARSE_MMA_MASK
	.align		4
.L_23:
        /*0078*/ 	.byte	0x03, 0x50
        /*007a*/ 	.short	0x0000


	//----- nvinfo : EIATTR_MAXREG_COUNT
	.align		4
        /*007c*/ 	.byte	0x03, 0x1b
        /*007e*/ 	.short	0x00ff


	//----- nvinfo : EIATTR_EXIT_INSTR_OFFSETS
	.align		4
        /*0080*/ 	.byte	0x04, 0x1c
        /*0082*/ 	.short	(.L_25 - .L_24)


	//   ....[0]....
.L_24:
        /*0084*/ 	.word	0x000001f0


	//   ....[1]....
        /*0088*/ 	.word	0x00000210


	//----- nvinfo : EIATTR_REQNTID
	.align		4
.L_25:
        /*008c*/ 	.byte	0x04, 0x10
        /*008e*/ 	.short	(.L_27 - .L_26)
.L_26:
        /*0090*/ 	.word	0x00000080
        /*0094*/ 	.word	0x00000001
        /*0098*/ 	.word	0x00000001


	//----- nvinfo : EIATTR_CBANK_PARAM_SIZE
	.align		4
.L_27:
        /*009c*/ 	.byte	0x03, 0x19
        /*009e*/ 	.short	0x0034


	//----- nvinfo : EIATTR_PARAM_CBANK
	.align		4
        /*00a0*/ 	.byte	0x04, 0x0a
        /*00a2*/ 	.short	(.L_29 - .L_28)
	.align		4
.L_28:
        /*00a4*/ 	.word	index@(.nv.constant0.triton_poi_fused__unsafe_index_add_mul_sub_4)
        /*00a8*/ 	.short	0x0210
        /*00aa*/ 	.short	0x0034


	//----- nvinfo : EIATTR_SW_WAR
	.align		4
.L_29:
        /*00ac*/ 	.byte	0x04, 0x36
        /*00ae*/ 	.short	(.L_31 - .L_30)
.L_30:
        /*00b0*/ 	.word	0x00000008
.L_31:


//--------------------- .nv.callgraph             --------------------------
	.section	.nv.callgraph,"",@"SHT_CUDA_CALLGRAPH"
	.align	4
	.sectionentsize	8
	.align		4
        /*0000*/ 	.word	0x00000000
	.align		4
        /*0004*/ 	.word	0xffffffff
	.align		4
        /*0008*/ 	.word	0x00000000
	.align		4
        /*000c*/ 	.word	0xfffffffe
	.align		4
        /*0010*/ 	.word	0x00000000
	.align		4
        /*0014*/ 	.word	0xfffffffd
	.align		4
        /*0018*/ 	.word	0x00000000
	.align		4
        /*001c*/ 	.word	0xfffffffc


//--------------------- .text.triton_poi_fused__unsafe_index_add_mul_sub_4 --------------------------
	.section	.text.triton_poi_fused__unsafe_index_add_mul_sub_4,"ax",@progbits
	.align	128
        .global         triton_poi_fused__unsafe_index_add_mul_sub_4
        .type           triton_poi_fused__unsafe_index_add_mul_sub_4,@function
        .size           triton_poi_fused__unsafe_index_add_mul_sub_4,(.L_x_1 - triton_poi_fused__unsafe_index_add_mul_sub_4)
        .other          triton_poi_fused__unsafe_index_add_mul_sub_4,@"STO_CUDA_ENTRY STV_DEFAULT"
triton_poi_fused__unsafe_index_add_mul_sub_4:
.text.triton_poi_fused__unsafe_index_add_mul_sub_4:
[----:B------:R-:W0:Y:S02]  /*0000*/  LDC R1, c[0x0][0x28] ;  /* 0x00000a00ff017b82 */ /* 0x000e240000000800 */
[----:B------:R-:W1:Y:S01]  /*0010*/  S2R R0, SR_TID.X ;  /* 0x0000000000007919 */ /* 0x000e620000002100 */
[----:B------:R-:W2:Y:S01]  /*0020*/  LDC.64 R2, c[0x0][0x220] ;  /* 0x00008800ff027b82 */ /* 0x000ea20000000a00 */
[----:B------:R-:W-:Y:S01]  /*0030*/  ULDC.64 UR4, c[0x0][0x208] ;  /* 0x0000820000047ab9 */ /* 0x000fe20000000a00 */
[----:B------:R-:W-:Y:S01]  /*0040*/  CS2R R12, SRZ ;  /* 0x00000000000c7805 */ /* 0x000fe2000001ff00 */
[----:B------:R-:W3:Y:S05]  /*0050*/  S2R R9, SR_CTAID.X ;  /* 0x0000000000097919 */ /* 0x000eea0000002500 */
[----:B------:R-:W4:Y:S01]  /*0060*/  LDC.64 R4, c[0x0][0x230] ;  /* 0x00008c00ff047b82 */ /* 0x000f220000000a00 */
[----:B-1----:R-:W-:Y:S01]  /*0070*/  IMAD.SHL.U32 R0, R0, 0x2, RZ ;  /* 0x0000000200007824 */ /* 0x002fe200078e00ff */
[----:B---3--:R-:W-:-:S04]  /*0080*/  SHF.R.S32.HI R6, RZ, 0x17, R9 ;  /* 0x00000017ff067819 */ /* 0x008fc80000011409 */
[----:B------:R-:W-:-:S04]  /*0090*/  LOP3.LUT R0, R0, 0xfe, RZ, 0xc0, !PT ;  /* 0x000000fe00007812 */ /* 0x000fc800078ec0ff */
[----:B------:R-:W-:Y:S02]  /*00a0*/  LEA R9, R9, R0, 0x8 ;  /* 0x0000000009097211 */ /* 0x000fe400078e40ff */
[----:B------:R-:W-:Y:S02]  /*00b0*/  SGXT R0, R6, 0x1 ;  /* 0x000000010600781a */ /* 0x000fe40000000200 */
[----:B------:R-:W-:Y:S02]  /*00c0*/  ISETP.GE.AND P0, PT, R9, 0x100, PT ;  /* 0x000001000900780c */ /* 0x000fe40003f06270 */
[CC--:B------:R-:W-:Y:S02]  /*00d0*/  LEA.HI R6, R0.reuse, R9.reuse, RZ, 0x2 ;  /* 0x0000000900067211 */ /* 0x0c0fe400078f10ff */
[----:B------:R-:W-:Y:S02]  /*00e0*/  LEA.HI R0, R0, R9, RZ, 0x4 ;  /* 0x0000000900007211 */ /* 0x000fe400078f20ff */
[----:B------:R-:W-:-:S02]  /*00f0*/  LOP3.LUT R6, R6, 0xfffffffc, RZ, 0xc0, !PT ;  /* 0xfffffffc06067812 */ /* 0x000fc400078ec0ff */
[----:B------:R-:W-:Y:S01]  /*0100*/  SHF.R.S32.HI R11, RZ, 0x4, R0 ;  /* 0x00000004ff0b7819 */ /* 0x000fe20000011400 */
[----:B------:R-:W-:Y:S02]  /*0110*/  HFMA2.MMA R0, -RZ, RZ, 0, 0 ;  /* 0x00000000ff007435 */ /* 0x000fe400000001ff */
[----:B------:R-:W-:Y:S02]  /*0120*/  IMAD.IADD R7, R9, 0x1, -R6 ;  /* 0x0000000109077824 */ /* 0x000fe400078e0a06 */
[----:B--2---:R-:W-:-:S04]  /*0130*/  IMAD.WIDE R2, R11, 0x4, R2 ;  /* 0x000000040b027825 */ /* 0x004fc800078e0202 */
[----:B------:R-:W-:Y:S02]  /*0140*/  IMAD.MOV.U32 R11, RZ, RZ, RZ ;  /* 0x000000ffff0b7224 */ /* 0x000fe400078e00ff */
[----:B----4-:R-:W-:Y:S01]  /*0150*/  IMAD.WIDE R4, R7, 0x4, R4 ;  /* 0x0000000407047825 */ /* 0x010fe200078e0204 */
[----:B------:R-:W2:Y:S01]  /*0160*/  @!P0 LDG.E.EL R0, desc[UR4][R2.64] ;  /* 0x0000000402008981 */ /* 0x000ea2000c2e1900 */
[----:B------:R-:W1:Y:S03]  /*0170*/  LDC.64 R6, c[0x0][0x238] ;  /* 0x00008e00ff067b82 */ /* 0x000e660000000a00 */
[----:B------:R-:W3:Y:S04]  /*0180*/  @!P0 LDG.E.EL R11, desc[UR4][R2.64] ;  /* 0x00000004020b8981 */ /* 0x000ee8000c2e1900 */
[----:B------:R-:W4:Y:S01]  /*0190*/  @!P0 LDG.E.EL.64 R12, desc[UR4][R4.64] ;  /* 0x00000004040c8981 */ /* 0x000f22000c2e1b00 */
[----:B-1----:R-:W-:-:S04]  /*01a0*/  IMAD.WIDE R6, R9, 0x4, R6 ;  /* 0x0000000409067825 */ /* 0x002fc800078e0206 */
[----:B--2---:R-:W-:Y:S01]  /*01b0*/  FADD R15, R0, -R0 ;  /* 0x80000000000f7221 */ /* 0x004fe20000000000 */
[----:B---3--:R-:W-:-:S03]  /*01c0*/  FADD R8, R11, -R11 ;  /* 0x8000000b0b087221 */ /* 0x008fc60000000000 */
[----:B----4-:R-:W-:Y:S01]  /*01d0*/  FFMA R13, R15, R13, R0 ;  /* 0x0000000d0f0d7223 */ /* 0x010fe20000000000 */
[----:B------:R-:W-:Y:S01]  /*01e0*/  FFMA R12, R8, R12, R11 ;  /* 0x0000000c080c7223 */ /* 0x000fe2000000000b */
[----:B------:R-:W-:Y:S06]  /*01f0*/  @P0 EXIT ;  /* 0x000000000000094d */ /* 0x000fec0003800000 */
[----:B------:R-:W-:Y:S01]  /*0200*/  STG.E.64 desc[UR4][R6.64], R12 ;  /* 0x0000000c06007986 */ /* 0x000fe2000c101b04 */
[----:B------:R-:W-:Y:S05]  /*0210*/  EXIT ;  /* 0x000000000000794d */ /* 0x000fea0003800000 */
.L_x_0:
[----:B------:R-:W-:-:S00]  /*0220*/  BRA `(.L_x_0) ;  /* 0xfffffffc00fc7947 */ /* 0x000fc0000383ffff */
[----:B------:R-:W-:-:S00]  /*0230*/  NOP ;  /* 0x0000000000007918 */ /* 0x000fc00000000000 */
        /* <DEDUP_REMOVED lines=12> */
.L_x_1:


//--------------------- .nv.constant0.triton_poi_fused__unsafe_index_add_mul_sub_4 --------------------------
	.section	.nv.constant0.triton_poi_fused__unsafe_index_add_mul_sub_4,"a",@progbits
	.sectionflags	@""
	.align	4
.nv.constant0.triton_poi_fused__unsafe_index_add_mul_sub_4:
	.zero		580
